//
// Generated by NVIDIA NVVM Compiler
//
// Compiler Build ID: CL-36424714
// Cuda compilation tools, release 13.0, V13.0.88
// Based on NVVM 20.0.0
//

.version 9.0
.target sm_100
.address_size 64

	// .globl	_Z2mmv

.visible .entry _Z2mmv()
{



}


// ===== COMPILED SASS (sm_100) =====

	.target	sm_100

	.elftype	@"ET_EXEC"


//--------------------- .note.nv.tkinfo           --------------------------
	.section	.note.nv.tkinfo,"",@"SHT_NOTE"
	.sectionflags	@"SHF_NOTE_NV_TKINFO"
	.tkinfo
        /*0018*/ 	.word	0x00000002
        /*0030*/ 	.string	""
        /*0030*/ 	.string	"ptxas"
        /*0030*/ 	.string	"Cuda compilation tools, release 13.0, V13.0.88"
        /*0030*/ 	.string	"Build cuda_13.0.r13.0/compiler.36424714_0"
        /*0030*/ 	.string	"-arch sm_100 -m 64 "



//--------------------- .note.nv.cuinfo           --------------------------
	.section	.note.nv.cuinfo,"",@"SHT_NOTE"
	.sectionflags	@"SHF_NOTE_NV_CUINFO"
        /*0018*/ 	.short	0x0002
        /*001a*/ 	.short	0x0064
        /*001c*/ 	.short	0x0082
	.zero		2


//--------------------- .nv.info                  --------------------------
	.section	.nv.info,"",@"SHT_CUDA_INFO"
	.align	4


	//----- nvinfo : EIATTR_REGCOUNT
	.align		4
        /*0000*/ 	.byte	0x04, 0x2f
        /*0002*/ 	.short	(.L_1 - .L_0)
	.align		4
.L_0:
        /*0004*/ 	.word	index@(_Z2mmv)
        /*0008*/ 	.word	0x00000004


	//----- nvinfo : EIATTR_FRAME_SIZE
	.align		4
.L_1:
        /*000c*/ 	.byte	0x04, 0x11
        /*000e*/ 	.short	(.L_3 - .L_2)
	.align		4
.L_2:
        /*0010*/ 	.word	index@(_Z2mmv)
        /*0014*/ 	.word	0x00000000


	//----- nvinfo : EIATTR_MIN_STACK_SIZE
	.align		4
.L_3:
        /*0018*/ 	.byte	0x04, 0x12
        /*001a*/ 	.short	(.L_5 - .L_4)
	.align		4
.L_4:
        /*001c*/ 	.word	index@(_Z2mmv)
        /*0020*/ 	.word	0x00000000
.L_5:


//--------------------- .nv.compat                --------------------------
	.section	.nv.compat,"",@"SHT_CUDA_COMPAT_INFO"
	.align	4
        /*0000*/ 	.byte	0x02, 0x09, 0x00, 0x00, 0x02, 0x02, 0x01, 0x00, 0x02, 0x05, 0x05, 0x00, 0x03, 0x07, 0x01, 0x01
        /*0010*/ 	.byte	0x02, 0x03, 0x00, 0x00, 0x02, 0x06, 0x01, 0x00, 0x04, 0x0b, 0x08, 0x00, 0x09, 0x00, 0x00, 0x00
        /*0020*/ 	.byte	0x00, 0x00, 0x00, 0x00


//--------------------- .nv.info._Z2mmv           --------------------------
	.section	.nv.info._Z2mmv,"",@"SHT_CUDA_INFO"
	.sectionflags	@""
	.align	4


	//----- nvinfo : EIATTR_CUDA_API_VERSION
	.align		4
        /*0000*/ 	.byte	0x04, 0x37
        /*0002*/ 	.short	(.L_7 - .L_6)
.L_6:
        /*0004*/ 	.word	0x00000082


	//----- nvinfo : EIATTR_SPARSE_MMA_MASK
	.align		4
.L_7:
        /*0008*/ 	.byte	0x03, 0x50
        /*000a*/ 	.short	0x0000


	//----- nvinfo : EIATTR_MAXREG_COUNT
	.align		4
        /*000c*/ 	.byte	0x03, 0x1b
        /*000e*/ 	.short	0x00ff


	//----- nvinfo : EIATTR_MERCURY_ISA_VERSION
	.align		4
        /*0010*/ 	.byte	0x03, 0x5f
        /*0012*/ 	.short	0x0101


	//----- nvinfo : EIATTR_VRC_CTA_INIT_COUNT
	.align		4
        /*0014*/ 	.byte	0x02, 0x4a
	.zero		1
	.zero		1


	//----- nvinfo : EIATTR_EXIT_INSTR_OFFSETS
	.align		4
        /*0018*/ 	.byte	0x04, 0x1c
        /*001a*/ 	.short	(.L_9 - .L_8)


	//   ....[0]....
.L_8:
        /*001c*/ 	.word	0x00000010


	//----- nvinfo : EIATTR_SW_WAR
	.align		4
.L_9:
        /*0020*/ 	.byte	0x04, 0x36
        /*0022*/ 	.short	(.L_11 - .L_10)
.L_10:
        /*0024*/ 	.word	0x00000008
.L_11:


//--------------------- .nv.callgraph             --------------------------
	.section	.nv.callgraph,"",@"SHT_CUDA_CALLGRAPH"
	.align	4
	.sectionentsize	8
	.align		4
        /*0000*/ 	.word	0x00000000
	.align		4
        /*0004*/ 	.word	0xffffffff
	.align		4
        /*0008*/ 	.word	0x00000000
	.align		4
        /*000c*/ 	.word	0xfffffffe
	.align		4
        /*0010*/ 	.word	0x00000000
	.align		4
        /*0014*/ 	.word	0xfffffffd
	.align		4
        /*0018*/ 	.word	0x00000000
	.align		4
        /*001c*/ 	.word	0xfffffffc


//--------------------- .text._Z2mmv              --------------------------
	.section	.text._Z2mmv,"ax",@progbits
	.align	128
        .global         _Z2mmv
        .type           _Z2mmv,@function
        .size           _Z2mmv,(.L_x_1 - _Z2mmv)
        .other          _Z2mmv,@"STO_CUDA_ENTRY STV_DEFAULT"
_Z2mmv:
.text._Z2mmv:
[----:B------:R-:W-:Y:S01]  /*0000*/  LDC R1, c[0x0][0x37c] ;  /* 0x0000df00ff017b82 */ /* 0x000fe20000000800 */
[----:B------:R-:W-:Y:S05]  /*0010*/  EXIT ;  /* 0x000000000000794d */ /* 0x000fea0003800000 */
.L_x_0:
[----:B------:R-:W-:-:S00]  /*0020*/  BRA `(.L_x_0) ;  /* 0xfffffffc00fc7947 */ /* 0x000fc0000383ffff */
[----:B------:R-:W-:-:S00]  /*0030*/  NOP ;  /* 0x0000000000007918 */ /* 0x000fc00000000000 */
        /* <DEDUP_REMOVED lines=12> */
.L_x_1:


//--------------------- .nv.shared.reserved.0     --------------------------
	.section	.nv.shared.reserved.0,"aw",@nobits
	.weak		__nv_reservedSMEM_offset_0_alias
	.size		__nv_reservedSMEM_offset_0_alias, 0, 64
	.other		__nv_reservedSMEM_offset_0_alias,@"STO_CUDA_RESERVED_SHARED STV_DEFAULT"
__nv_reservedSMEM_offset_0_alias:
	.zero		0
	.zero		64


//--------------------- .nv.constant0._Z2mmv      --------------------------
	.section	.nv.constant0._Z2mmv,"a",@progbits
	.sectionflags	@""
	.align	4
.nv.constant0._Z2mmv:
	.zero		896


//--------------------- SYMBOLS --------------------------

	.type		.nv.reservedSmem.offset0,@object
	.size		.nv.reservedSmem.offset0,0x4
